	.headerflags	@"EF_CUDA_TEXMODE_UNIFIED EF_CUDA_64BIT_ADDRESS EF_CUDA_ACCELERATORS EF_CUDA_SM90 EF_CUDA_VIRTUAL_SM(EF_CUDA_SM90)"
	.elftype	@"ET_EXEC"


//--------------------- .nv.info                  --------------------------
	.section	.nv.info,"",@"SHT_CUDA_INFO"
	.align	4


	//----- nvinfo : EIATTR_REGCOUNT
	.align		4
        /*0000*/ 	.byte	0x04, 0x2f
        /*0002*/ 	.short	(.L_1 - .L_0)
	.align		4
.L_0:
        /*0004*/ 	.word	index@(triton_per_fused_add_convolution_relu_sum_2)
        /*0008*/ 	.word	0x00000010


	//----- nvinfo : EIATTR_MIN_STACK_SIZE
	.align		4
.L_1:
        /*000c*/ 	.byte	0x04, 0x12
        /*000e*/ 	.short	(.L_3 - .L_2)
	.align		4
.L_2:
        /*0010*/ 	.word	index@(triton_per_fused_add_convolution_relu_sum_2)
        /*0014*/ 	.word	0x00000000


	//----- nvinfo : EIATTR_FRAME_SIZE
	.align		4
.L_3:
        /*0018*/ 	.byte	0x04, 0x11
        /*001a*/ 	.short	(.L_5 - .L_4)
	.align		4
.L_4:
        /*001c*/ 	.word	index@(triton_per_fused_add_convolution_relu_sum_2)
        /*0020*/ 	.word	0x00000000


	//----- nvinfo : EIATTR_MIN_STACK_SIZE
	.align		4
.L_5:
        /*0024*/ 	.byte	0x04, 0x12
        /*0026*/ 	.short	(.L_7 - .L_6)
	.align		4
.L_6:
        /*0028*/ 	.word	index@(triton_per_fused_add_convolution_relu_sum_2)
        /*002c*/ 	.word	0x00000000
.L_7:


//--------------------- .nv.info.triton_per_fused_add_convolution_relu_sum_2 --------------------------
	.section	.nv.info.triton_per_fused_add_convolution_relu_sum_2,"",@"SHT_CUDA_INFO"
	.sectionflags	@""
	.align	4


	//----- nvinfo : EIATTR_CUDA_API_VERSION
	.align		4
        /*0000*/ 	.byte	0x04, 0x37
        /*0002*/ 	.short	(.L_9 - .L_8)
.L_8:
        /*0004*/ 	.word	0x0000007c


	//----- nvinfo : EIATTR_KPARAM_INFO
	.align		4
.L_9:
        /*0008*/ 	.byte	0x04, 0x17
        /*000a*/ 	.short	(.L_11 - .L_10)
.L_10:
        /*000c*/ 	.word	0x00000000
        /*0010*/ 	.short	0x0004
        /*0012*/ 	.short	0x001c
        /*0014*/ 	.byte	0x00, 0xf0, 0x11, 0x00


	//----- nvinfo : EIATTR_KPARAM_INFO
	.align		4
.L_11:
        /*0018*/ 	.byte	0x04, 0x17
        /*001a*/ 	.short	(.L_13 - .L_12)
.L_12:
        /*001c*/ 	.word	0x00000000
        /*0020*/ 	.short	0x0003
        /*0022*/ 	.short	0x0018
        /*0024*/ 	.byte	0x00, 0xf0, 0x11, 0x00


	//----- nvinfo : EIATTR_KPARAM_INFO
	.align		4
.L_13:
        /*0028*/ 	.byte	0x04, 0x17
        /*002a*/ 	.short	(.L_15 - .L_14)
.L_14:
        /*002c*/ 	.word	0x00000000
        /*0030*/ 	.short	0x0002
        /*0032*/ 	.short	0x0010
        /*0034*/ 	.byte	0x00, 0xf4, 0x21, 0x00


	//----- nvinfo : EIATTR_KPARAM_INFO
	.align		4
.L_15:
        /*0038*/ 	.byte	0x04, 0x17
        /*003a*/ 	.short	(.L_17 - .L_16)
.L_16:
        /*003c*/ 	.word	0x00000000
        /*0040*/ 	.short	0x0001
        /*0042*/ 	.short	0x0008
        /*0044*/ 	.byte	0x00, 0xf4, 0x21, 0x00


	//----- nvinfo : EIATTR_KPARAM_INFO
	.align		4
.L_17:
        /*0048*/ 	.byte	0x04, 0x17
        /*004a*/ 	.short	(.L_19 - .L_18)
.L_18:
        /*004c*/ 	.word	0x00000000
        /*0050*/ 	.short	0x0000
        /*0052*/ 	.short	0x0000
        /*0054*/ 	.byte	0x00, 0xf4, 0x21, 0x00


	//----- nvinfo : EIATTR_SPARSE_MMA_MASK
	.align		4
.L_19:
        /*0058*/ 	.byte	0x03, 0x50
        /*005a*/ 	.short	0x0000


	//----- nvinfo : EIATTR_MAXREG_COUNT
	.align		4
        /*005c*/ 	.byte	0x03, 0x1b
        /*005e*/ 	.short	0x00ff


	//----- nvinfo : EIATTR_COOP_GROUP_MASK_REGIDS
	.align		4
        /*0060*/ 	.byte	0x04, 0x29
        /*0062*/ 	.short	(.L_21 - .L_20)


	//   ....[0]....
.L_20:
        /*0064*/ 	.word	0xffffffff


	//   ....[1]....
        /*0068*/ 	.word	0xffffffff


	//   ....[2]....
        /*006c*/ 	.word	0xffffffff


	//   ....[3]....
        /*0070*/ 	.word	0xffffffff


	//----- nvinfo : EIATTR_COOP_GROUP_INSTR_OFFSETS
	.align		4
.L_21:
        /*0074*/ 	.byte	0x04, 0x28
        /*0076*/ 	.short	(.L_23 - .L_22)


	//   ....[0]....
.L_22:
        /*0078*/ 	.word	0x00000170


	//   ....[1]....
        /*007c*/ 	.word	0x00000190


	//   ....[2]....
        /*0080*/ 	.word	0x000001b0


	//   ....[3]....
        /*0084*/ 	.word	0x00000220


	//----- nvinfo : EIATTR_EXIT_INSTR_OFFSETS
	.align		4
.L_23:
        /*0088*/ 	.byte	0x04, 0x1c
        /*008a*/ 	.short	(.L_25 - .L_24)


	//   ....[0]....
.L_24:
        /*008c*/ 	.word	0x00000270


	//   ....[1]....
        /*0090*/ 	.word	0x00000290


	//----- nvinfo : EIATTR_REQNTID
	.align		4
.L_25:
        /*0094*/ 	.byte	0x04, 0x10
        /*0096*/ 	.short	(.L_27 - .L_26)
.L_26:
        /*0098*/ 	.word	0x00000040
        /*009c*/ 	.word	0x00000001
        /*00a0*/ 	.word	0x00000001


	//----- nvinfo : EIATTR_CBANK_PARAM_SIZE
	.align		4
.L_27:
        /*00a4*/ 	.byte	0x03, 0x19
        /*00a6*/ 	.short	0x0020


	//----- nvinfo : EIATTR_PARAM_CBANK
	.align		4
        /*00a8*/ 	.byte	0x04, 0x0a
        /*00aa*/ 	.short	(.L_29 - .L_28)
	.align		4
.L_28:
        /*00ac*/ 	.word	index@(.nv.constant0.triton_per_fused_add_convolution_relu_sum_2)
        /*00b0*/ 	.short	0x0210
        /*00b2*/ 	.short	0x0020


	//----- nvinfo : EIATTR_SW_WAR
	.align		4
.L_29:
        /*00b4*/ 	.byte	0x04, 0x36
        /*00b6*/ 	.short	(.L_31 - .L_30)
.L_30:
        /*00b8*/ 	.word	0x00000008
.L_31:


//--------------------- .nv.callgraph             --------------------------
	.section	.nv.callgraph,"",@"SHT_CUDA_CALLGRAPH"
	.align	4
	.sectionentsize	8
	.align		4
        /*0000*/ 	.word	0x00000000
	.align		4
        /*0004*/ 	.word	0xffffffff
	.align		4
        /*0008*/ 	.word	0x00000000
	.align		4
        /*000c*/ 	.word	0xfffffffe
	.align		4
        /*0010*/ 	.word	0x00000000
	.align		4
        /*0014*/ 	.word	0xfffffffd
	.align		4
        /*0018*/ 	.word	0x00000000
	.align		4
        /*001c*/ 	.word	0xfffffffc


//--------------------- .text.triton_per_fused_add_convolution_relu_sum_2 --------------------------
	.section	.text.triton_per_fused_add_convolution_relu_sum_2,"ax",@progbits
	.align	128
        .global         triton_per_fused_add_convolution_relu_sum_2
        .type           triton_per_fused_add_convolution_relu_sum_2,@function
        .size           triton_per_fused_add_convolution_relu_sum_2,(.L_x_1 - triton_per_fused_add_convolution_relu_sum_2)
        .other          triton_per_fused_add_convolution_relu_sum_2,@"STO_CUDA_ENTRY STV_DEFAULT"
triton_per_fused_add_convolution_relu_sum_2:
.text.triton_per_fused_add_convolution_relu_sum_2:
[----:B------:R-:W0:Y:S02]  /*0000*/  LDC R1, c[0x0][0x28] ;  /* 0x00000a00ff017b82 */ /* 0x000e240000000800 */
[----:B------:R-:W1:Y:S01]  /*0010*/  S2R R13, SR_TID.X ;  /* 0x00000000000d7919 */ /* 0x000e620000002100 */
[----:B------:R-:W2:Y:S01]  /*0020*/  LDC.64 R2, c[0x0][0x210] ;  /* 0x00008400ff027b82 */ /* 0x000ea20000000a00 */
[----:B------:R-:W-:Y:S01]  /*0030*/  HFMA2.MMA R6, -RZ, RZ, 0, 0 ;  /* 0x00000000ff067435 */ /* 0x000fe200000001ff */
[----:B------:R-:W-:Y:S01]  /*0040*/  ULDC.64 UR4, c[0x0][0x208] ;  /* 0x0000820000047ab9 */ /* 0x000fe20000000a00 */
[----:B------:R-:W3:Y:S05]  /*0050*/  S2R R0, SR_CTAID.X ;  /* 0x0000000000007919 */ /* 0x000eea0000002500 */
[----:B------:R-:W4:Y:S01]  /*0060*/  LDC.64 R4, c[0x0][0x218] ;  /* 0x00008600ff047b82 */ /* 0x000f220000000a00 */
[----:B-1----:R-:W-:-:S02]  /*0070*/  LOP3.LUT R7, R13, 0xf, RZ, 0xc0, !PT ;  /* 0x0000000f0d077812 */ /* 0x002fc400078ec0ff */
[----:B---3--:R-:W-:-:S03]  /*0080*/  ISETP.GE.AND P1, PT, R0, 0x40, PT ;  /* 0x000000400000780c */ /* 0x008fc60003f26270 */
[----:B------:R-:W-:Y:S02]  /*0090*/  IMAD R9, R0, 0x10, R7 ;  /* 0x0000001000097824 */ /* 0x000fe400078e0207 */
[----:B----4-:R-:W-:-:S04]  /*00a0*/  IMAD.WIDE.U32 R4, R7, 0x4, R4 ;  /* 0x0000000407047825 */ /* 0x010fc800078e0004 */
[----:B--2---:R-:W-:Y:S01]  /*00b0*/  IMAD.WIDE R2, R9, 0x4, R2 ;  /* 0x0000000409027825 */ /* 0x004fe200078e0202 */
[----:B------:R-:W2:Y:S04]  /*00c0*/  LDG.E.EL R8, desc[UR4][R4.64] ;  /* 0x0000000404087981 */ /* 0x000ea8000c2e1900 */
[----:B------:R-:W3:Y:S01]  /*00d0*/  @!P1 LDG.E R6, desc[UR4][R2.64] ;  /* 0x0000000402069981 */ /* 0x000ee2000c1e1900 */
[----:B------:R-:W-:-:S06]  /*00e0*/  IMAD.MOV.U32 R7, RZ, RZ, RZ ;  /* 0x000000ffff077224 */ /* 0x000fcc00078e00ff */
[----:B------:R-:W4:Y:S01]  /*00f0*/  @!P1 LDG.E R7, desc[UR4][R2.64] ;  /* 0x0000000402079981 */ /* 0x000f22000c1e1900 */
[----:B------:R-:W-:Y:S02]  /*0100*/  LOP3.LUT P2, RZ, R13, 0x3f, RZ, 0xc0, !PT ;  /* 0x0000003f0dff7812 */ /* 0x000fe4000784c0ff */
[----:B---3--:R-:W-:-:S04]  /*0110*/  SEL R9, R6, RZ, !P1 ;  /* 0x000000ff06097207 */ /* 0x008fc80004800000 */
[C---:B--2---:R-:W-:Y:S01]  /*0120*/  FSETP.GEU.AND P0, PT, R9.reuse, -R8, PT ;  /* 0x800000080900720b */ /* 0x044fe20003f0e000 */
[----:B------:R-:W-:-:S05]  /*0130*/  FADD R6, R9, R8 ;  /* 0x0000000809067221 */ /* 0x000fca0000000000 */
[----:B------:R-:W-:-:S05]  /*0140*/  FSEL R6, R6, RZ, P0 ;  /* 0x000000ff06067208 */ /* 0x000fca0000000000 */
[----:B------:R-:W-:-:S05]  /*0150*/  FADD R6, R6, 0.0010000000474974513054 ;  /* 0x3a83126f06067421 */ /* 0x000fca0000000000 */
[----:B------:R-:W-:-:S05]  /*0160*/  FSEL R6, R6, RZ, !P1 ;  /* 0x000000ff06067208 */ /* 0x000fca0004800000 */
[----:B------:R-:W1:Y:S02]  /*0170*/  SHFL.BFLY PT, R9, R6, 0x8, 0x1f ;  /* 0x0d001f0006097f89 */ /* 0x000e6400000e0000 */
[----:B-1----:R-:W-:-:S05]  /*0180*/  FADD R9, R6, R9 ;  /* 0x0000000906097221 */ /* 0x002fca0000000000 */
[----:B------:R-:W1:Y:S02]  /*0190*/  SHFL.BFLY PT, R4, R9, 0x4, 0x1f ;  /* 0x0c801f0009047f89 */ /* 0x000e6400000e0000 */
[----:B-1----:R-:W-:-:S05]  /*01a0*/  FADD R10, R9, R4 ;  /* 0x00000004090a7221 */ /* 0x002fca0000000000 */
[----:B------:R-:W1:Y:S01]  /*01b0*/  SHFL.BFLY PT, R5, R10, 0x2, 0x1f ;  /* 0x0c401f000a057f89 */ /* 0x000e6200000e0000 */
[----:B------:R-:W-:Y:S02]  /*01c0*/  LOP3.LUT P0, RZ, R13, 0x30, RZ, 0xc0, !PT ;  /* 0x000000300dff7812 */ /* 0x000fe4000780c0ff */
[----:B----4-:R-:W-:Y:S02]  /*01d0*/  SEL R7, R7, RZ, !P1 ;  /* 0x000000ff07077207 */ /* 0x010fe40004800000 */
[C---:B------:R-:W-:Y:S02]  /*01e0*/  ISETP.LT.AND P0, PT, R0.reuse, 0x40, !P0 ;  /* 0x000000400000780c */ /* 0x040fe40004701270 */
[----:B------:R-:W-:Y:S01]  /*01f0*/  ISETP.LT.AND P1, PT, R0, 0x40, !P2 ;  /* 0x000000400000780c */ /* 0x000fe20005721270 */
[----:B-1----:R-:W-:Y:S02]  /*0200*/  FADD R11, R10, R5 ;  /* 0x000000050a0b7221 */ /* 0x002fe40000000000 */
[----:B------:R-:W1:Y:S03]  /*0210*/  LDC.64 R4, c[0x0][0x220] ;  /* 0x00008800ff047b82 */ /* 0x000e660000000a00 */
[----:B------:R-:W2:Y:S01]  /*0220*/  SHFL.BFLY PT, R12, R11, 0x1, 0x1f ;  /* 0x0c201f000b0c7f89 */ /* 0x000ea200000e0000 */
[----:B------:R-:W-:-:S05]  /*0230*/  FADD R7, R7, R8 ;  /* 0x0000000807077221 */ /* 0x000fca0000000000 */
[----:B------:R3:W-:Y:S01]  /*0240*/  @P0 STG.E desc[UR4][R2.64], R7 ;  /* 0x0000000702000986 */ /* 0x0007e2000c101904 */
[----:B-1----:R-:W-:-:S04]  /*0250*/  IMAD.WIDE R4, R0, 0x4, R4 ;  /* 0x0000000400047825 */ /* 0x002fc800078e0204 */
[----:B--2---:R-:W-:Y:S01]  /*0260*/  FADD R9, R11, R12 ;  /* 0x0000000c0b097221 */ /* 0x004fe20000000000 */
[----:B---3--:R-:W-:Y:S06]  /*0270*/  @!P1 EXIT ;  /* 0x000000000000994d */ /* 0x008fec0003800000 */
[----:B------:R-:W-:Y:S01]  /*0280*/  STG.E desc[UR4][R4.64], R9 ;  /* 0x0000000904007986 */ /* 0x000fe2000c101904 */
[----:B------:R-:W-:Y:S05]  /*0290*/  EXIT ;  /* 0x000000000000794d */ /* 0x000fea0003800000 */
.L_x_0:
[----:B------:R-:W-:-:S00]  /*02a0*/  BRA `(.L_x_0) ;  /* 0xfffffffc00fc7947 */ /* 0x000fc0000383ffff */
[----:B------:R-:W-:-:S00]  /*02b0*/  NOP ;  /* 0x0000000000007918 */ /* 0x000fc00000000000 */
        /* <DEDUP_REMOVED lines=12> */
.L_x_1:


//--------------------- .nv.constant0.triton_per_fused_add_convolution_relu_sum_2 --------------------------
	.section	.nv.constant0.triton_per_fused_add_convolution_relu_sum_2,"a",@progbits
	.sectionflags	@""
	.align	4
.nv.constant0.triton_per_fused_add_convolution_relu_sum_2:
	.zero		560
